//
// Generated by NVIDIA NVVM Compiler
//
// Compiler Build ID: CL-36424714
// Cuda compilation tools, release 13.0, V13.0.88
// Based on NVVM 20.0.0
//

.version 9.0
.target sm_100
.address_size 64

	// .globl	_Z5indexv
.extern .func  (.param .b32 func_retval0) vprintf
(
	.param .b64 vprintf_param_0,
	.param .b64 vprintf_param_1
)
;
.global .align 1 .b8 $str[81] = {103, 114, 105, 100, 68, 105, 109, 46, 120, 58, 32, 37, 100, 44, 32, 98, 108, 111, 99, 107, 73, 100, 120, 46, 120, 58, 32, 37, 100, 44, 32, 98, 108, 111, 99, 107, 73, 100, 120, 46, 121, 58, 32, 37, 100, 44, 32, 116, 104, 114, 101, 97, 100, 73, 100, 120, 46, 120, 58, 32, 37, 100, 44, 32, 116, 104, 114, 101, 97, 100, 73, 100, 120, 46, 121, 58, 32, 37, 100, 10};
.global .align 1 .b8 $str$1[12] = {49, 68, 32, 105, 100, 120, 58, 32, 37, 100, 10};
.global .align 1 .b8 $str$2[21] = {114, 111, 119, 58, 32, 37, 100, 44, 32, 99, 111, 108, 117, 109, 110, 58, 32, 37, 100, 10};
.global .align 1 .b8 $str$3[34] = {114, 111, 119, 58, 32, 37, 100, 44, 32, 99, 111, 108, 117, 109, 110, 58, 32, 37, 100, 44, 32, 115, 116, 114, 97, 116, 117, 109, 58, 32, 37, 100, 10};

.visible .entry _Z5indexv()
{
	.local .align 8 .b8 	__local_depot0[24];
	.reg .b64 	%SP;
	.reg .b64 	%SPL;
	.reg .b32 	%r<8>;
	.reg .b64 	%rd<5>;

	mov.u64 	%SPL, __local_depot0;
	cvta.local.u64 	%SP, %SPL;
	add.u64 	%rd1, %SP, 0;
	add.u64 	%rd2, %SPL, 0;
	mov.u32 	%r1, %nctaid.x;
	mov.u32 	%r2, %ctaid.x;
	mov.u32 	%r3, %ctaid.y;
	mov.u32 	%r4, %tid.x;
	mov.u32 	%r5, %tid.y;
	st.local.v2.u32 	[%rd2], {%r1, %r2};
	st.local.v2.u32 	[%rd2+8], {%r3, %r4};
	st.local.u32 	[%rd2+16], %r5;
	mov.u64 	%rd3, $str;
	cvta.global.u64 	%rd4, %rd3;
	{ // callseq 0, 0
	.param .b64 param0;
	st.param.b64 	[param0], %rd4;
	.param .b64 param1;
	st.param.b64 	[param1], %rd1;
	.param .b32 retval0;
	call.uni (retval0), 
	vprintf, 
	(
	param0, 
	param1
	);
	ld.param.b32 	%r6, [retval0];
	} // callseq 0
	ret;

}
	// .globl	_Z8index_1Dv
.visible .entry _Z8index_1Dv()
{
	.local .align 8 .b8 	__local_depot1[8];
	.reg .b64 	%SP;
	.reg .b64 	%SPL;
	.reg .b32 	%r<7>;
	.reg .b64 	%rd<5>;

	mov.u64 	%SPL, __local_depot1;
	cvta.local.u64 	%SP, %SPL;
	add.u64 	%rd1, %SP, 0;
	add.u64 	%rd2, %SPL, 0;
	mov.u32 	%r1, %ctaid.x;
	mov.u32 	%r2, %ntid.x;
	mov.u32 	%r3, %tid.x;
	mad.lo.s32 	%r4, %r1, %r2, %r3;
	st.local.u32 	[%rd2], %r4;
	mov.u64 	%rd3, $str$1;
	cvta.global.u64 	%rd4, %rd3;
	{ // callseq 1, 0
	.param .b64 param0;
	st.param.b64 	[param0], %rd4;
	.param .b64 param1;
	st.param.b64 	[param1], %rd1;
	.param .b32 retval0;
	call.uni (retval0), 
	vprintf, 
	(
	param0, 
	param1
	);
	ld.param.b32 	%r5, [retval0];
	} // callseq 1
	ret;

}
	// .globl	_Z20index_1D_grid_stridev
.visible .entry _Z20index_1D_grid_stridev()
{


	ret;

}
	// .globl	_Z8index_2Dv
.visible .entry _Z8index_2Dv()
{
	.local .align 8 .b8 	__local_depot3[8];
	.reg .b64 	%SP;
	.reg .b64 	%SPL;
	.reg .b32 	%r<11>;
	.reg .b64 	%rd<5>;

	mov.u64 	%SPL, __local_depot3;
	cvta.local.u64 	%SP, %SPL;
	add.u64 	%rd1, %SP, 0;
	add.u64 	%rd2, %SPL, 0;
	mov.u32 	%r1, %ctaid.y;
	mov.u32 	%r2, %ntid.y;
	mov.u32 	%r3, %tid.y;
	mad.lo.s32 	%r4, %r1, %r2, %r3;
	mov.u32 	%r5, %ctaid.x;
	mov.u32 	%r6, %ntid.x;
	mov.u32 	%r7, %tid.x;
	mad.lo.s32 	%r8, %r5, %r6, %r7;
	st.local.v2.u32 	[%rd2], {%r4, %r8};
	mov.u64 	%rd3, $str$2;
	cvta.global.u64 	%rd4, %rd3;
	{ // callseq 2, 0
	.param .b64 param0;
	st.param.b64 	[param0], %rd4;
	.param .b64 param1;
	st.param.b64 	[param1], %rd1;
	.param .b32 retval0;
	call.uni (retval0), 
	vprintf, 
	(
	param0, 
	param1
	);
	ld.param.b32 	%r9, [retval0];
	} // callseq 2
	ret;

}
	// .globl	_Z8index_3Dv
.visible .entry _Z8index_3Dv()
{
	.local .align 8 .b8 	__local_depot4[16];
	.reg .b64 	%SP;
	.reg .b64 	%SPL;
	.reg .b32 	%r<15>;
	.reg .b64 	%rd<5>;

	mov.u64 	%SPL, __local_depot4;
	cvta.local.u64 	%SP, %SPL;
	add.u64 	%rd1, %SP, 0;
	add.u64 	%rd2, %SPL, 0;
	mov.u32 	%r1, %ctaid.y;
	mov.u32 	%r2, %ntid.y;
	mov.u32 	%r3, %tid.y;
	mad.lo.s32 	%r4, %r1, %r2, %r3;
	mov.u32 	%r5, %ctaid.x;
	mov.u32 	%r6, %ntid.x;
	mov.u32 	%r7, %tid.x;
	mad.lo.s32 	%r8, %r5, %r6, %r7;
	mov.u32 	%r9, %ctaid.z;
	mov.u32 	%r10, %ntid.z;
	mov.u32 	%r11, %tid.z;
	mad.lo.s32 	%r12, %r9, %r10, %r11;
	st.local.v2.u32 	[%rd2], {%r4, %r8};
	st.local.u32 	[%rd2+8], %r12;
	mov.u64 	%rd3, $str$3;
	cvta.global.u64 	%rd4, %rd3;
	{ // callseq 3, 0
	.param .b64 param0;
	st.param.b64 	[param0], %rd4;
	.param .b64 param1;
	st.param.b64 	[param1], %rd1;
	.param .b32 retval0;
	call.uni (retval0), 
	vprintf, 
	(
	param0, 
	param1
	);
	ld.param.b32 	%r13, [retval0];
	} // callseq 3
	ret;

}


// ===== COMPILED SASS (sm_100) =====

	.target	sm_100

	.elftype	@"ET_EXEC"


//--------------------- .note.nv.tkinfo           --------------------------
	.section	.note.nv.tkinfo,"",@"SHT_NOTE"
	.sectionflags	@"SHF_NOTE_NV_TKINFO"
	.tkinfo
        /*0018*/ 	.word	0x00000002
        /*0030*/ 	.string	""
        /*0030*/ 	.string	"ptxas"
        /*0030*/ 	.string	"Cuda compilation tools, release 13.0, V13.0.88"
        /*0030*/ 	.string	"Build cuda_13.0.r13.0/compiler.36424714_0"
        /*0030*/ 	.string	"-arch sm_100 -m 64 "



//--------------------- .note.nv.cuinfo           --------------------------
	.section	.note.nv.cuinfo,"",@"SHT_NOTE"
	.sectionflags	@"SHF_NOTE_NV_CUINFO"
        /*0018*/ 	.short	0x0002
        /*001a*/ 	.short	0x0064
        /*001c*/ 	.short	0x0082
	.zero		2


//--------------------- .nv.info                  --------------------------
	.section	.nv.info,"",@"SHT_CUDA_INFO"
	.align	4


	//----- nvinfo : EIATTR_REGCOUNT
	.align		4
        /*0000*/ 	.byte	0x04, 0x2f
        /*0002*/ 	.short	(.L_5 - .L_4)
	.align		4
.L_4:
        /*0004*/ 	.word	index@(_Z5indexv)
        /*0008*/ 	.word	0x00000018


	//----- nvinfo : EIATTR_FRAME_SIZE
	.align		4
.L_5:
        /*000c*/ 	.byte	0x04, 0x11
        /*000e*/ 	.short	(.L_7 - .L_6)
	.align		4
.L_6:
        /*0010*/ 	.word	index@(_Z5indexv)
        /*0014*/ 	.word	0x00000018


	//----- nvinfo : EIATTR_REGCOUNT
	.align		4
.L_7:
        /*0018*/ 	.byte	0x04, 0x2f
        /*001a*/ 	.short	(.L_9 - .L_8)
	.align		4
.L_8:
        /*001c*/ 	.word	index@(_Z8index_1Dv)
        /*0020*/ 	.word	0x00000018


	//----- nvinfo : EIATTR_FRAME_SIZE
	.align		4
.L_9:
        /*0024*/ 	.byte	0x04, 0x11
        /*0026*/ 	.short	(.L_11 - .L_10)
	.align		4
.L_10:
        /*0028*/ 	.word	index@(_Z8index_1Dv)
        /*002c*/ 	.word	0x00000008


	//----- nvinfo : EIATTR_REGCOUNT
	.align		4
.L_11:
        /*0030*/ 	.byte	0x04, 0x2f
        /*0032*/ 	.short	(.L_13 - .L_12)
	.align		4
.L_12:
        /*0034*/ 	.word	index@(_Z20index_1D_grid_stridev)
        /*0038*/ 	.word	0x00000004


	//----- nvinfo : EIATTR_FRAME_SIZE
	.align		4
.L_13:
        /*003c*/ 	.byte	0x04, 0x11
        /*003e*/ 	.short	(.L_15 - .L_14)
	.align		4
.L_14:
        /*0040*/ 	.word	index@(_Z20index_1D_grid_stridev)
        /*0044*/ 	.word	0x00000000


	//----- nvinfo : EIATTR_REGCOUNT
	.align		4
.L_15:
        /*0048*/ 	.byte	0x04, 0x2f
        /*004a*/ 	.short	(.L_17 - .L_16)
	.align		4
.L_16:
        /*004c*/ 	.word	index@(_Z8index_2Dv)
        /*0050*/ 	.word	0x00000018


	//----- nvinfo : EIATTR_FRAME_SIZE
	.align		4
.L_17:
        /*0054*/ 	.byte	0x04, 0x11
        /*0056*/ 	.short	(.L_19 - .L_18)
	.align		4
.L_18:
        /*0058*/ 	.word	index@(_Z8index_2Dv)
        /*005c*/ 	.word	0x00000008


	//----- nvinfo : EIATTR_REGCOUNT
	.align		4
.L_19:
        /*0060*/ 	.byte	0x04, 0x2f
        /*0062*/ 	.short	(.L_21 - .L_20)
	.align		4
.L_20:
        /*0064*/ 	.word	index@(_Z8index_3Dv)
        /*0068*/ 	.word	0x00000018


	//----- nvinfo : EIATTR_FRAME_SIZE
	.align		4
.L_21:
        /*006c*/ 	.byte	0x04, 0x11
        /*006e*/ 	.short	(.L_23 - .L_22)
	.align		4
.L_22:
        /*0070*/ 	.word	index@(_Z8index_3Dv)
        /*0074*/ 	.word	0x00000010


	//----- nvinfo : EIATTR_MIN_STACK_SIZE
	.align		4
.L_23:
        /*0078*/ 	.byte	0x04, 0x12
        /*007a*/ 	.short	(.L_25 - .L_24)
	.align		4
.L_24:
        /*007c*/ 	.word	index@(_Z8index_3Dv)
        /*0080*/ 	.word	0x00000010


	//----- nvinfo : EIATTR_MIN_STACK_SIZE
	.align		4
.L_25:
        /*0084*/ 	.byte	0x04, 0x12
        /*0086*/ 	.short	(.L_27 - .L_26)
	.align		4
.L_26:
        /*0088*/ 	.word	index@(_Z8index_2Dv)
        /*008c*/ 	.word	0x00000008


	//----- nvinfo : EIATTR_MIN_STACK_SIZE
	.align		4
.L_27:
        /*0090*/ 	.byte	0x04, 0x12
        /*0092*/ 	.short	(.L_29 - .L_28)
	.align		4
.L_28:
        /*0094*/ 	.word	index@(_Z20index_1D_grid_stridev)
        /*0098*/ 	.word	0x00000000


	//----- nvinfo : EIATTR_MIN_STACK_SIZE
	.align		4
.L_29:
        /*009c*/ 	.byte	0x04, 0x12
        /*009e*/ 	.short	(.L_31 - .L_30)
	.align		4
.L_30:
        /*00a0*/ 	.word	index@(_Z8index_1Dv)
        /*00a4*/ 	.word	0x00000008


	//----- nvinfo : EIATTR_MIN_STACK_SIZE
	.align		4
.L_31:
        /*00a8*/ 	.byte	0x04, 0x12
        /*00aa*/ 	.short	(.L_33 - .L_32)
	.align		4
.L_32:
        /*00ac*/ 	.word	index@(_Z5indexv)
        /*00b0*/ 	.word	0x00000018
.L_33:


//--------------------- .nv.compat                --------------------------
	.section	.nv.compat,"",@"SHT_CUDA_COMPAT_INFO"
	.align	4
        /*0000*/ 	.byte	0x02, 0x09, 0x00, 0x00, 0x02, 0x02, 0x01, 0x00, 0x02, 0x05, 0x05, 0x00, 0x03, 0x07, 0x01, 0x01
        /*0010*/ 	.byte	0x02, 0x03, 0x00, 0x00, 0x02, 0x06, 0x01, 0x00, 0x04, 0x0b, 0x08, 0x00, 0x09, 0x00, 0x00, 0x00
        /*0020*/ 	.byte	0x00, 0x00, 0x00, 0x00


//--------------------- .nv.info._Z8index_3Dv     --------------------------
	.section	.nv.info._Z8index_3Dv,"",@"SHT_CUDA_INFO"
	.sectionflags	@""
	.align	4


	//----- nvinfo : EIATTR_CUDA_API_VERSION
	.align		4
        /*0000*/ 	.byte	0x04, 0x37
        /*0002*/ 	.short	(.L_35 - .L_34)
.L_34:
        /*0004*/ 	.word	0x00000082


	//----- nvinfo : EIATTR_SPARSE_MMA_MASK
	.align		4
.L_35:
        /*0008*/ 	.byte	0x03, 0x50
        /*000a*/ 	.short	0x0000


	//----- nvinfo : EIATTR_MAXREG_COUNT
	.align		4
        /*000c*/ 	.byte	0x03, 0x1b
        /*000e*/ 	.short	0x00ff


	//----- nvinfo : EIATTR_EXTERNS
	.align		4
        /*0010*/ 	.byte	0x04, 0x0f
        /*0012*/ 	.short	(.L_37 - .L_36)


	//   ....[0]....
	.align		4
.L_36:
        /*0014*/ 	.word	index@(vprintf)


	//----- nvinfo : EIATTR_MERCURY_ISA_VERSION
	.align		4
.L_37:
        /*0018*/ 	.byte	0x03, 0x5f
        /*001a*/ 	.short	0x0101


	//----- nvinfo : EIATTR_VRC_CTA_INIT_COUNT
	.align		4
        /*001c*/ 	.byte	0x02, 0x4a
	.zero		1
	.zero		1


	//----- nvinfo : EIATTR_SYSCALL_OFFSETS
	.align		4
        /*0020*/ 	.byte	0x04, 0x46
        /*0022*/ 	.short	(.L_39 - .L_38)


	//   ....[0]....
.L_38:
        /*0024*/ 	.word	0x000001a0


	//----- nvinfo : EIATTR_EXIT_INSTR_OFFSETS
	.align		4
.L_39:
        /*0028*/ 	.byte	0x04, 0x1c
        /*002a*/ 	.short	(.L_41 - .L_40)


	//   ....[0]....
.L_40:
        /*002c*/ 	.word	0x000001b0


	//----- nvinfo : EIATTR_SW_WAR
	.align		4
.L_41:
        /*0030*/ 	.byte	0x04, 0x36
        /*0032*/ 	.short	(.L_43 - .L_42)
.L_42:
        /*0034*/ 	.word	0x00000008
.L_43:


//--------------------- .nv.info._Z8index_2Dv     --------------------------
	.section	.nv.info._Z8index_2Dv,"",@"SHT_CUDA_INFO"
	.sectionflags	@""
	.align	4


	//----- nvinfo : EIATTR_CUDA_API_VERSION
	.align		4
        /*0000*/ 	.byte	0x04, 0x37
        /*0002*/ 	.short	(.L_45 - .L_44)
.L_44:
        /*0004*/ 	.word	0x00000082


	//----- nvinfo : EIATTR_SPARSE_MMA_MASK
	.align		4
.L_45:
        /*0008*/ 	.byte	0x03, 0x50
        /*000a*/ 	.short	0x0000


	//----- nvinfo : EIATTR_MAXREG_COUNT
	.align		4
        /*000c*/ 	.byte	0x03, 0x1b
        /*000e*/ 	.short	0x00ff


	//----- nvinfo : EIATTR_EXTERNS
	.align		4
        /*0010*/ 	.byte	0x04, 0x0f
        /*0012*/ 	.short	(.L_47 - .L_46)


	//   ....[0]....
	.align		4
.L_46:
        /*0014*/ 	.word	index@(vprintf)


	//----- nvinfo : EIATTR_MERCURY_ISA_VERSION
	.align		4
.L_47:
        /*0018*/ 	.byte	0x03, 0x5f
        /*001a*/ 	.short	0x0101


	//----- nvinfo : EIATTR_VRC_CTA_INIT_COUNT
	.align		4
        /*001c*/ 	.byte	0x02, 0x4a
	.zero		1
	.zero		1


	//----- nvinfo : EIATTR_SYSCALL_OFFSETS
	.align		4
        /*0020*/ 	.byte	0x04, 0x46
        /*0022*/ 	.short	(.L_49 - .L_48)


	//   ....[0]....
.L_48:
        /*0024*/ 	.word	0x00000150


	//----- nvinfo : EIATTR_EXIT_INSTR_OFFSETS
	.align		4
.L_49:
        /*0028*/ 	.byte	0x04, 0x1c
        /*002a*/ 	.short	(.L_51 - .L_50)


	//   ....[0]....
.L_50:
        /*002c*/ 	.word	0x00000160


	//----- nvinfo : EIATTR_SW_WAR
	.align		4
.L_51:
        /*0030*/ 	.byte	0x04, 0x36
        /*0032*/ 	.short	(.L_53 - .L_52)
.L_52:
        /*0034*/ 	.word	0x00000008
.L_53:


//--------------------- .nv.info._Z20index_1D_grid_stridev --------------------------
	.section	.nv.info._Z20index_1D_grid_stridev,"",@"SHT_CUDA_INFO"
	.sectionflags	@""
	.align	4


	//----- nvinfo : EIATTR_CUDA_API_VERSION
	.align		4
        /*0000*/ 	.byte	0x04, 0x37
        /*0002*/ 	.short	(.L_55 - .L_54)
.L_54:
        /*0004*/ 	.word	0x00000082


	//----- nvinfo : EIATTR_SPARSE_MMA_MASK
	.align		4
.L_55:
        /*0008*/ 	.byte	0x03, 0x50
        /*000a*/ 	.short	0x0000


	//----- nvinfo : EIATTR_MAXREG_COUNT
	.align		4
        /*000c*/ 	.byte	0x03, 0x1b
        /*000e*/ 	.short	0x00ff


	//----- nvinfo : EIATTR_MERCURY_ISA_VERSION
	.align		4
        /*0010*/ 	.byte	0x03, 0x5f
        /*0012*/ 	.short	0x0101


	//----- nvinfo : EIATTR_VRC_CTA_INIT_COUNT
	.align		4
        /*0014*/ 	.byte	0x02, 0x4a
	.zero		1
	.zero		1


	//----- nvinfo : EIATTR_EXIT_INSTR_OFFSETS
	.align		4
        /*0018*/ 	.byte	0x04, 0x1c
        /*001a*/ 	.short	(.L_57 - .L_56)


	//   ....[0]....
.L_56:
        /*001c*/ 	.word	0x00000010


	//----- nvinfo : EIATTR_SW_WAR
	.align		4
.L_57:
        /*0020*/ 	.byte	0x04, 0x36
        /*0022*/ 	.short	(.L_59 - .L_58)
.L_58:
        /*0024*/ 	.word	0x00000008
.L_59:


//--------------------- .nv.info._Z8index_1Dv     --------------------------
	.section	.nv.info._Z8index_1Dv,"",@"SHT_CUDA_INFO"
	.sectionflags	@""
	.align	4


	//----- nvinfo : EIATTR_CUDA_API_VERSION
	.align		4
        /*0000*/ 	.byte	0x04, 0x37
        /*0002*/ 	.short	(.L_61 - .L_60)
.L_60:
        /*0004*/ 	.word	0x00000082


	//----- nvinfo : EIATTR_SPARSE_MMA_MASK
	.align		4
.L_61:
        /*0008*/ 	.byte	0x03, 0x50
        /*000a*/ 	.short	0x0000


	//----- nvinfo : EIATTR_MAXREG_COUNT
	.align		4
        /*000c*/ 	.byte	0x03, 0x1b
        /*000e*/ 	.short	0x00ff


	//----- nvinfo : EIATTR_EXTERNS
	.align		4
        /*0010*/ 	.byte	0x04, 0x0f
        /*0012*/ 	.short	(.L_63 - .L_62)


	//   ....[0]....
	.align		4
.L_62:
        /*0014*/ 	.word	index@(vprintf)


	//----- nvinfo : EIATTR_MERCURY_ISA_VERSION
	.align		4
.L_63:
        /*0018*/ 	.byte	0x03, 0x5f
        /*001a*/ 	.short	0x0101


	//----- nvinfo : EIATTR_VRC_CTA_INIT_COUNT
	.align		4
        /*001c*/ 	.byte	0x02, 0x4a
	.zero		1
	.zero		1


	//----- nvinfo : EIATTR_SYSCALL_OFFSETS
	.align		4
        /*0020*/ 	.byte	0x04, 0x46
        /*0022*/ 	.short	(.L_65 - .L_64)


	//   ....[0]....
.L_64:
        /*0024*/ 	.word	0x00000110


	//----- nvinfo : EIATTR_EXIT_INSTR_OFFSETS
	.align		4
.L_65:
        /*0028*/ 	.byte	0x04, 0x1c
        /*002a*/ 	.short	(.L_67 - .L_66)


	//   ....[0]....
.L_66:
        /*002c*/ 	.word	0x00000120


	//----- nvinfo : EIATTR_SW_WAR
	.align		4
.L_67:
        /*0030*/ 	.byte	0x04, 0x36
        /*0032*/ 	.short	(.L_69 - .L_68)
.L_68:
        /*0034*/ 	.word	0x00000008
.L_69:


//--------------------- .nv.info._Z5indexv        --------------------------
	.section	.nv.info._Z5indexv,"",@"SHT_CUDA_INFO"
	.sectionflags	@""
	.align	4


	//----- nvinfo : EIATTR_CUDA_API_VERSION
	.align		4
        /*0000*/ 	.byte	0x04, 0x37
        /*0002*/ 	.short	(.L_71 - .L_70)
.L_70:
        /*0004*/ 	.word	0x00000082


	//----- nvinfo : EIATTR_SPARSE_MMA_MASK
	.align		4
.L_71:
        /*0008*/ 	.byte	0x03, 0x50
        /*000a*/ 	.short	0x0000


	//----- nvinfo : EIATTR_MAXREG_COUNT
	.align		4
        /*000c*/ 	.byte	0x03, 0x1b
        /*000e*/ 	.short	0x00ff


	//----- nvinfo : EIATTR_EXTERNS
	.align		4
        /*0010*/ 	.byte	0x04, 0x0f
        /*0012*/ 	.short	(.L_73 - .L_72)


	//   ....[0]....
	.align		4
.L_72:
        /*0014*/ 	.word	index@(vprintf)


	//----- nvinfo : EIATTR_MERCURY_ISA_VERSION
	.align		4
.L_73:
        /*0018*/ 	.byte	0x03, 0x5f
        /*001a*/ 	.short	0x0101


	//----- nvinfo : EIATTR_VRC_CTA_INIT_COUNT
	.align		4
        /*001c*/ 	.byte	0x02, 0x4a
	.zero		1
	.zero		1


	//----- nvinfo : EIATTR_SYSCALL_OFFSETS
	.align		4
        /*0020*/ 	.byte	0x04, 0x46
        /*0022*/ 	.short	(.L_75 - .L_74)


	//   ....[0]....
.L_74:
        /*0024*/ 	.word	0x00000140


	//----- nvinfo : EIATTR_EXIT_INSTR_OFFSETS
	.align		4
.L_75:
        /*0028*/ 	.byte	0x04, 0x1c
        /*002a*/ 	.short	(.L_77 - .L_76)


	//   ....[0]....
.L_76:
        /*002c*/ 	.word	0x00000150


	//----- nvinfo : EIATTR_SW_WAR
	.align		4
.L_77:
        /*0030*/ 	.byte	0x04, 0x36
        /*0032*/ 	.short	(.L_79 - .L_78)
.L_78:
        /*0034*/ 	.word	0x00000008
.L_79:


//--------------------- .nv.callgraph             --------------------------
	.section	.nv.callgraph,"",@"SHT_CUDA_CALLGRAPH"
	.align	4
	.sectionentsize	8
	.align		4
        /*0000*/ 	.word	0x00000000
	.align		4
        /*0004*/ 	.word	0xffffffff
	.align		4
        /*0008*/ 	.word	index@(_Z8index_3Dv)
	.align		4
        /*000c*/ 	.word	index@(vprintf)
	.align		4
        /*0010*/ 	.word	index@(_Z8index_2Dv)
	.align		4
        /*0014*/ 	.word	index@(vprintf)
	.align		4
        /*0018*/ 	.word	index@(_Z8index_1Dv)
	.align		4
        /*001c*/ 	.word	index@(vprintf)
	.align		4
        /*0020*/ 	.word	index@(_Z5indexv)
	.align		4
        /*0024*/ 	.word	index@(vprintf)
	.align		4
        /*0028*/ 	.word	0x00000000
	.align		4
        /*002c*/ 	.word	0xfffffffe
	.align		4
        /*0030*/ 	.word	0x00000000
	.align		4
        /*0034*/ 	.word	0xfffffffd
	.align		4
        /*0038*/ 	.word	0x00000000
	.align		4
        /*003c*/ 	.word	0xfffffffc


//--------------------- .nv.constant4             --------------------------
	.section	.nv.constant4,"a",@progbits
	.align	8
	.align		8
.nv.constant4:
        /*0000*/ 	.dword	vprintf
	.align		8
        /*0008*/ 	.dword	$str
	.align		8
        /*0010*/ 	.dword	$str$1
	.align		8
        /*0018*/ 	.dword	$str$2
	.align		8
        /*0020*/ 	.dword	$str$3


//--------------------- .text._Z8index_3Dv        --------------------------
	.section	.text._Z8index_3Dv,"ax",@progbits
	.align	128
        .global         _Z8index_3Dv
        .type           _Z8index_3Dv,@function
        .size           _Z8index_3Dv,(.L_x_9 - _Z8index_3Dv)
        .other          _Z8index_3Dv,@"STO_CUDA_ENTRY STV_DEFAULT"
_Z8index_3Dv:
.text._Z8index_3Dv:
[----:B------:R-:W0:Y:S01]  /*0000*/  LDC R1, c[0x0][0x37c] ;  /* 0x0000df00ff017b82 */ /* 0x000e220000000800 */
[----:B------:R-:W1:Y:S01]  /*0010*/  S2R R3, SR_TID.Y ;  /* 0x0000000000037919 */ /* 0x000e620000002200 */
[----:B------:R-:W2:Y:S06]  /*0020*/  LDCU UR5, c[0x0][0x2fc] ;  /* 0x00005f80ff0577ac */ /* 0x000eac0008000800 */
[----:B------:R-:W1:Y:S01]  /*0030*/  S2UR UR4, SR_CTAID.Y ;  /* 0x00000000000479c3 */ /* 0x000e620000002600 */
[----:B------:R-:W-:Y:S01]  /*0040*/  MOV R8, 0x0 ;  /* 0x0000000000087802 */ /* 0x000fe20000000f00 */
[----:B------:R-:W3:Y:S01]  /*0050*/  S2R R5, SR_TID.X ;  /* 0x0000000000057919 */ /* 0x000ee20000002100 */
[----:B0-----:R-:W-:Y:S01]  /*0060*/  VIADD R1, R1, 0xfffffff0 ;  /* 0xfffffff001017836 */ /* 0x001fe20000000000 */
[----:B------:R-:W0:Y:S04]  /*0070*/  S2R R7, SR_TID.Z ;  /* 0x0000000000077919 */ /* 0x000e280000002300 */
[----:B------:R-:W1:Y:S08]  /*0080*/  LDC R2, c[0x0][0x364] ;  /* 0x0000d900ff027b82 */ /* 0x000e700000000800 */
[----:B------:R-:W3:Y:S08]  /*0090*/  S2UR UR6, SR_CTAID.X ;  /* 0x00000000000679c3 */ /* 0x000ef00000002500 */
[----:B------:R-:W3:Y:S08]  /*00a0*/  LDC R0, c[0x0][0x360] ;  /* 0x0000d800ff007b82 */ /* 0x000ef00000000800 */
[----:B------:R-:W0:Y:S01]  /*00b0*/  S2UR UR7, SR_CTAID.Z ;  /* 0x00000000000779c3 */ /* 0x000e220000002700 */
[----:B-1----:R-:W-:Y:S01]  /*00c0*/  IMAD R2, R2, UR4, R3 ;  /* 0x0000000402027c24 */ /* 0x002fe2000f8e0203 */
[----:B------:R-:W1:Y:S06]  /*00d0*/  LDCU UR4, c[0x0][0x2f8] ;  /* 0x00005f00ff0477ac */ /* 0x000e6c0008000800 */
[----:B------:R-:W0:Y:S01]  /*00e0*/  LDC R4, c[0x0][0x368] ;  /* 0x0000da00ff047b82 */ /* 0x000e220000000800 */
[----:B---3--:R-:W-:-:S07]  /*00f0*/  IMAD R3, R0, UR6, R5 ;  /* 0x0000000600037c24 */ /* 0x008fce000f8e0205 */
[----:B------:R-:W3:Y:S01]  /*0100*/  LDC.64 R8, c[0x4][R8] ;  /* 0x0100000008087b82 */ /* 0x000ee20000000a00 */
[----:B-1----:R-:W-:Y:S01]  /*0110*/  IADD3 R6, P0, PT, R1, UR4, RZ ;  /* 0x0000000401067c10 */ /* 0x002fe2000ff1e0ff */
[----:B------:R1:W-:Y:S01]  /*0120*/  STL.64 [R1], R2 ;  /* 0x0000000201007387 */ /* 0x0003e20000100a00 */
[----:B0-----:R-:W-:Y:S01]  /*0130*/  IMAD R0, R4, UR7, R7 ;  /* 0x0000000704007c24 */ /* 0x001fe2000f8e0207 */
[----:B------:R-:W0:Y:S01]  /*0140*/  LDCU.64 UR6, c[0x4][0x20] ;  /* 0x01000400ff0677ac */ /* 0x000e220008000a00 */
[----:B--2---:R-:W-:-:S03]  /*0150*/  IADD3.X R7, PT, PT, RZ, UR5, RZ, P0, !PT ;  /* 0x00000005ff077c10 */ /* 0x004fc600087fe4ff */
[----:B------:R1:W-:Y:S01]  /*0160*/  STL [R1+0x8], R0 ;  /* 0x0000080001007387 */ /* 0x0003e20000100800 */
[----:B0-----:R-:W-:Y:S01]  /*0170*/  IMAD.U32 R4, RZ, RZ, UR6 ;  /* 0x00000006ff047e24 */ /* 0x001fe2000f8e00ff */
[----:B-1-3--:R-:W-:-:S07]  /*0180*/  MOV R5, UR7 ;  /* 0x0000000700057c02 */ /* 0x00afce0008000f00 */
[----:B------:R-:W-:-:S07]  /*0190*/  LEPC R20, `(.L_x_0) ;  /* 0x000000001014794e */ /* 0x000fce0000000000 */
[----:B------:R-:W-:Y:S05]  /*01a0*/  CALL.ABS.NOINC R8 ;  /* 0x0000000008007343 */ /* 0x000fea0003c00000 */
.L_x_0:
[----:B------:R-:W-:Y:S05]  /*01b0*/  EXIT ;  /* 0x000000000000794d */ /* 0x000fea0003800000 */
.L_x_1:
[----:B------:R-:W-:-:S00]  /*01c0*/  BRA `(.L_x_1) ;  /* 0xfffffffc00fc7947 */ /* 0x000fc0000383ffff */
[----:B------:R-:W-:-:S00]  /*01d0*/  NOP ;  /* 0x0000000000007918 */ /* 0x000fc00000000000 */
        /* <DEDUP_REMOVED lines=10> */
.L_x_9:


//--------------------- .text._Z8index_2Dv        --------------------------
	.section	.text._Z8index_2Dv,"ax",@progbits
	.align	128
        .global         _Z8index_2Dv
        .type           _Z8index_2Dv,@function
        .size           _Z8index_2Dv,(.L_x_10 - _Z8index_2Dv)
        .other          _Z8index_2Dv,@"STO_CUDA_ENTRY STV_DEFAULT"
_Z8index_2Dv:
.text._Z8index_2Dv:
[----:B------:R-:W0:Y:S01]  /*0000*/  LDC R1, c[0x0][0x37c] ;  /* 0x0000df00ff017b82 */ /* 0x000e220000000800 */
[----:B------:R-:W1:Y:S01]  /*0010*/  S2R R3, SR_TID.Y ;  /* 0x0000000000037919 */ /* 0x000e620000002200 */
[----:B------:R-:W2:Y:S06]  /*0020*/  LDCU UR5, c[0x0][0x2fc] ;  /* 0x00005f80ff0577ac */ /* 0x000eac0008000800 */
[----:B------:R-:W1:Y:S01]  /*0030*/  S2UR UR4, SR_CTAID.Y ;  /* 0x00000000000479c3 */ /* 0x000e620000002600 */
[----:B0-----:R-:W-:Y:S01]  /*0040*/  VIADD R1, R1, 0xfffffff8 ;  /* 0xfffffff801017836 */ /* 0x001fe20000000000 */
[----:B------:R-:W0:Y:S06]  /*0050*/  S2R R5, SR_TID.X ;  /* 0x0000000000057919 */ /* 0x000e2c0000002100 */
[----:B------:R-:W1:Y:S08]  /*0060*/  LDC R2, c[0x0][0x364] ;  /* 0x0000d900ff027b82 */ /* 0x000e700000000800 */
[----:B------:R-:W0:Y:S08]  /*0070*/  S2UR UR6, SR_CTAID.X ;  /* 0x00000000000679c3 */ /* 0x000e300000002500 */
[----:B------:R-:W0:Y:S01]  /*0080*/  LDC R0, c[0x0][0x360] ;  /* 0x0000d800ff007b82 */ /* 0x000e220000000800 */
[----:B-1----:R-:W-:Y:S01]  /*0090*/  IMAD R2, R2, UR4, R3 ;  /* 0x0000000402027c24 */ /* 0x002fe2000f8e0203 */
[----:B------:R-:W1:Y:S01]  /*00a0*/  LDCU UR4, c[0x0][0x2f8] ;  /* 0x00005f00ff0477ac */ /* 0x000e620008000800 */
[----:B0-----:R-:W-:Y:S01]  /*00b0*/  IMAD R3, R0, UR6, R5 ;  /* 0x0000000600037c24 */ /* 0x001fe2000f8e0205 */
[----:B------:R-:W-:Y:S01]  /*00c0*/  MOV R0, 0x0 ;  /* 0x0000000000007802 */ /* 0x000fe20000000f00 */
[----:B------:R-:W0:Y:S01]  /*00d0*/  LDCU.64 UR6, c[0x4][0x18] ;  /* 0x01000300ff0677ac */ /* 0x000e220008000a00 */
[----:B-1----:R-:W-:-:S02]  /*00e0*/  IADD3 R6, P0, PT, R1, UR4, RZ ;  /* 0x0000000401067c10 */ /* 0x002fc4000ff1e0ff */
[----:B------:R1:W-:Y:S01]  /*00f0*/  STL.64 [R1], R2 ;  /* 0x0000000201007387 */ /* 0x0003e20000100a00 */
[----:B------:R1:W3:Y:S01]  /*0100*/  LDC.64 R8, c[0x4][R0] ;  /* 0x0100000000087b82 */ /* 0x0002e20000000a00 */
[----:B--2---:R-:W-:Y:S01]  /*0110*/  IADD3.X R7, PT, PT, RZ, UR5, RZ, P0, !PT ;  /* 0x00000005ff077c10 */ /* 0x004fe200087fe4ff */
[----:B0-----:R-:W-:Y:S01]  /*0120*/  IMAD.U32 R4, RZ, RZ, UR6 ;  /* 0x00000006ff047e24 */ /* 0x001fe2000f8e00ff */
[----:B-1----:R-:W-:-:S07]  /*0130*/  MOV R5, UR7 ;  /* 0x0000000700057c02 */ /* 0x002fce0008000f00 */
[----:B------:R-:W-:-:S07]  /*0140*/  LEPC R20, `(.L_x_2) ;  /* 0x000000001014794e */ /* 0x000fce0000000000 */
[----:B---3--:R-:W-:Y:S05]  /*0150*/  CALL.ABS.NOINC R8 ;  /* 0x0000000008007343 */ /* 0x008fea0003c00000 */
.L_x_2:
[----:B------:R-:W-:Y:S05]  /*0160*/  EXIT ;  /* 0x000000000000794d */ /* 0x000fea0003800000 */
.L_x_3:
        /* <DEDUP_REMOVED lines=9> */
.L_x_10:


//--------------------- .text._Z20index_1D_grid_stridev --------------------------
	.section	.text._Z20index_1D_grid_stridev,"ax",@progbits
	.align	128
        .global         _Z20index_1D_grid_stridev
        .type           _Z20index_1D_grid_stridev,@function
        .size           _Z20index_1D_grid_stridev,(.L_x_11 - _Z20index_1D_grid_stridev)
        .other          _Z20index_1D_grid_stridev,@"STO_CUDA_ENTRY STV_DEFAULT"
_Z20index_1D_grid_stridev:
.text._Z20index_1D_grid_stridev:
[----:B------:R-:W-:Y:S01]  /*0000*/  LDC R1, c[0x0][0x37c] ;  /* 0x0000df00ff017b82 */ /* 0x000fe20000000800 */
[----:B------:R-:W-:Y:S05]  /*0010*/  EXIT ;  /* 0x000000000000794d */ /* 0x000fea0003800000 */
.L_x_4:
        /* <DEDUP_REMOVED lines=14> */
.L_x_11:


//--------------------- .text._Z8index_1Dv        --------------------------
	.section	.text._Z8index_1Dv,"ax",@progbits
	.align	128
        .global         _Z8index_1Dv
        .type           _Z8index_1Dv,@function
        .size           _Z8index_1Dv,(.L_x_12 - _Z8index_1Dv)
        .other          _Z8index_1Dv,@"STO_CUDA_ENTRY STV_DEFAULT"
_Z8index_1Dv:
.text._Z8index_1Dv:
[----:B------:R-:W0:Y:S01]  /*0000*/  LDC R1, c[0x0][0x37c] ;  /* 0x0000df00ff017b82 */ /* 0x000e220000000800 */
[----:B------:R-:W1:Y:S01]  /*0010*/  S2R R3, SR_TID.X ;  /* 0x0000000000037919 */ /* 0x000e620000002100 */
[----:B------:R-:W2:Y:S06]  /*0020*/  LDCU UR5, c[0x0][0x2fc] ;  /* 0x00005f80ff0577ac */ /* 0x000eac0008000800 */
[----:B------:R-:W1:Y:S01]  /*0030*/  S2UR UR6, SR_CTAID.X ;  /* 0x00000000000679c3 */ /* 0x000e620000002500 */
[----:B------:R-:W-:Y:S01]  /*0040*/  MOV R2, 0x0 ;  /* 0x0000000000027802 */ /* 0x000fe20000000f00 */
[----:B0-----:R-:W-:Y:S01]  /*0050*/  VIADD R1, R1, 0xfffffff8 ;  /* 0xfffffff801017836 */ /* 0x001fe20000000000 */
[----:B------:R-:W0:Y:S05]  /*0060*/  LDCU UR4, c[0x0][0x2f8] ;  /* 0x00005f00ff0477ac */ /* 0x000e2a0008000800 */
[----:B------:R-:W1:Y:S01]  /*0070*/  LDC R0, c[0x0][0x360] ;  /* 0x0000d800ff007b82 */ /* 0x000e620000000800 */
[----:B0-----:R-:W-:-:S05]  /*0080*/  IADD3 R6, P0, PT, R1, UR4, RZ ;  /* 0x0000000401067c10 */ /* 0x001fca000ff1e0ff */
[----:B--2---:R-:W-:Y:S02]  /*0090*/  IMAD.X R7, RZ, RZ, UR5, P0 ;  /* 0x00000005ff077e24 */ /* 0x004fe400080e06ff */
[----:B-1----:R-:W-:Y:S01]  /*00a0*/  IMAD R0, R0, UR6, R3 ;  /* 0x0000000600007c24 */ /* 0x002fe2000f8e0203 */
[----:B------:R-:W0:Y:S01]  /*00b0*/  LDCU.64 UR6, c[0x4][0x10] ;  /* 0x01000200ff0677ac */ /* 0x000e220008000a00 */
[----:B------:R-:W1:Y:S03]  /*00c0*/  LDC.64 R2, c[0x4][R2] ;  /* 0x0100000002027b82 */ /* 0x000e660000000a00 */
[----:B------:R2:W-:Y:S01]  /*00d0*/  STL [R1], R0 ;  /* 0x0000000001007387 */ /* 0x0005e20000100800 */
[----:B0-----:R-:W-:Y:S01]  /*00e0*/  IMAD.U32 R4, RZ, RZ, UR6 ;  /* 0x00000006ff047e24 */ /* 0x001fe2000f8e00ff */
[----:B--2---:R-:W-:-:S07]  /*00f0*/  MOV R5, UR7 ;  /* 0x0000000700057c02 */ /* 0x004fce0008000f00 */
[----:B------:R-:W-:-:S07]  /*0100*/  LEPC R20, `(.L_x_5) ;  /* 0x000000001014794e */ /* 0x000fce0000000000 */
[----:B-1----:R-:W-:Y:S05]  /*0110*/  CALL.ABS.NOINC R2 ;  /* 0x0000000002007343 */ /* 0x002fea0003c00000 */
.L_x_5:
[----:B------:R-:W-:Y:S05]  /*0120*/  EXIT ;  /* 0x000000000000794d */ /* 0x000fea0003800000 */
.L_x_6:
        /* <DEDUP_REMOVED lines=13> */
.L_x_12:


//--------------------- .text._Z5indexv           --------------------------
	.section	.text._Z5indexv,"ax",@progbits
	.align	128
        .global         _Z5indexv
        .type           _Z5indexv,@function
        .size           _Z5indexv,(.L_x_13 - _Z5indexv)
        .other          _Z5indexv,@"STO_CUDA_ENTRY STV_DEFAULT"
_Z5indexv:
.text._Z5indexv:
[----:B------:R-:W0:Y:S01]  /*0000*/  LDC R1, c[0x0][0x37c] ;  /* 0x0000df00ff017b82 */ /* 0x000e220000000800 */
[----:B------:R-:W1:Y:S01]  /*0010*/  S2R R10, SR_CTAID.Y ;  /* 0x00000000000a7919 */ /* 0x000e620000002600 */
[----:B------:R-:W2:Y:S06]  /*0020*/  LDCU UR5, c[0x0][0x2fc] ;  /* 0x00005f80ff0577ac */ /* 0x000eac0008000800 */
[----:B------:R-:W3:Y:S01]  /*0030*/  LDC R8, c[0x0][0x370] ;  /* 0x0000dc00ff087b82 */ /* 0x000ee20000000800 */
[----:B0-----:R-:W-:Y:S01]  /*0040*/  VIADD R1, R1, 0xffffffe8 ;  /* 0xffffffe801017836 */ /* 0x001fe20000000000 */
[----:B------:R-:W1:Y:S01]  /*0050*/  S2R R11, SR_TID.X ;  /* 0x00000000000b7919 */ /* 0x000e620000002100 */
[----:B------:R-:W-:Y:S01]  /*0060*/  MOV R0, 0x0 ;  /* 0x0000000000007802 */ /* 0x000fe20000000f00 */
[----:B------:R-:W0:Y:S01]  /*0070*/  LDCU UR4, c[0x0][0x2f8] ;  /* 0x00005f00ff0477ac */ /* 0x000e220008000800 */
[----:B------:R-:W4:Y:S03]  /*0080*/  S2R R12, SR_TID.Y ;  /* 0x00000000000c7919 */ /* 0x000f260000002200 */
[----:B------:R5:W5:Y:S01]  /*0090*/  LDC.64 R2, c[0x4][R0] ;  /* 0x0100000000027b82 */ /* 0x000b620000000a00 */
[----:B------:R-:W2:Y:S01]  /*00a0*/  LDCU.64 UR6, c[0x4][0x8] ;  /* 0x01000100ff0677ac */ /* 0x000ea20008000a00 */
[----:B------:R-:W3:Y:S01]  /*00b0*/  S2R R9, SR_CTAID.X ;  /* 0x0000000000097919 */ /* 0x000ee20000002500 */
[----:B0-----:R-:W-:Y:S01]  /*00c0*/  IADD3 R6, P0, PT, R1, UR4, RZ ;  /* 0x0000000401067c10 */ /* 0x001fe2000ff1e0ff */
[----:B--2---:R-:W-:Y:S01]  /*00d0*/  IMAD.U32 R4, RZ, RZ, UR6 ;  /* 0x00000006ff047e24 */ /* 0x004fe2000f8e00ff */
[----:B------:R-:W-:-:S03]  /*00e0*/  MOV R5, UR7 ;  /* 0x0000000700057c02 */ /* 0x000fc60008000f00 */
[----:B------:R-:W-:Y:S01]  /*00f0*/  IMAD.X R7, RZ, RZ, UR5, P0 ;  /* 0x00000005ff077e24 */ /* 0x000fe200080e06ff */
[----:B-1----:R0:W-:Y:S04]  /*0100*/  STL.64 [R1+0x8], R10 ;  /* 0x0000080a01007387 */ /* 0x0021e80000100a00 */
[----:B----4-:R0:W-:Y:S04]  /*0110*/  STL [R1+0x10], R12 ;  /* 0x0000100c01007387 */ /* 0x0101e80000100800 */
[----:B---3--:R0:W-:Y:S02]  /*0120*/  STL.64 [R1], R8 ;  /* 0x0000000801007387 */ /* 0x0081e40000100a00 */
[----:B------:R-:W-:-:S07]  /*0130*/  LEPC R20, `(.L_x_7) ;  /* 0x000000001014794e */ /* 0x000fce0000000000 */
[----:B0----5:R-:W-:Y:S05]  /*0140*/  CALL.ABS.NOINC R2 ;  /* 0x0000000002007343 */ /* 0x021fea0003c00000 */
.L_x_7:
[----:B------:R-:W-:Y:S05]  /*0150*/  EXIT ;  /* 0x000000000000794d */ /* 0x000fea0003800000 */
.L_x_8:
        /* <DEDUP_REMOVED lines=10> */
.L_x_13:


//--------------------- .nv.global.init           --------------------------
	.section	.nv.global.init,"aw",@progbits
.nv.global.init:
	.type		$str$1,@object
	.size		$str$1,($str$2 - $str$1)
$str$1:
        /*0000*/ 	.byte	0x31, 0x44, 0x20, 0x69, 0x64, 0x78, 0x3a, 0x20, 0x25, 0x64, 0x0a, 0x00
	.type		$str$2,@object
	.size		$str$2,($str$3 - $str$2)
$str$2:
        /*000c*/ 	.byte	0x72, 0x6f, 0x77, 0x3a, 0x20, 0x25, 0x64, 0x2c, 0x20, 0x63, 0x6f, 0x6c, 0x75, 0x6d, 0x6e, 0x3a
        /*001c*/ 	.byte	0x20, 0x25, 0x64, 0x0a, 0x00
	.type		$str$3,@object
	.size		$str$3,($str - $str$3)
$str$3:
        /*0021*/ 	.byte	0x72, 0x6f, 0x77, 0x3a, 0x20, 0x25, 0x64, 0x2c, 0x20, 0x63, 0x6f, 0x6c, 0x75, 0x6d, 0x6e, 0x3a
        /*0031*/ 	.byte	0x20, 0x25, 0x64, 0x2c, 0x20, 0x73, 0x74, 0x72, 0x61, 0x74, 0x75, 0x6d, 0x3a, 0x20, 0x25, 0x64
        /*0041*/ 	.byte	0x0a, 0x00
	.type		$str,@object
	.size		$str,(.L_0 - $str)
$str:
        /*0043*/ 	.byte	0x67, 0x72, 0x69, 0x64, 0x44, 0x69, 0x6d, 0x2e, 0x78, 0x3a, 0x20, 0x25, 0x64, 0x2c, 0x20, 0x62
        /*0053*/ 	.byte	0x6c, 0x6f, 0x63, 0x6b, 0x49, 0x64, 0x78, 0x2e, 0x78, 0x3a, 0x20, 0x25, 0x64, 0x2c, 0x20, 0x62
        /*0063*/ 	.byte	0x6c, 0x6f, 0x63, 0x6b, 0x49, 0x64, 0x78, 0x2e, 0x79, 0x3a, 0x20, 0x25, 0x64, 0x2c, 0x20, 0x74
        /*0073*/ 	.byte	0x68, 0x72, 0x65, 0x61, 0x64, 0x49, 0x64, 0x78, 0x2e, 0x78, 0x3a, 0x20, 0x25, 0x64, 0x2c, 0x20
        /*0083*/ 	.byte	0x74, 0x68, 0x72, 0x65, 0x61, 0x64, 0x49, 0x64, 0x78, 0x2e, 0x79, 0x3a, 0x20, 0x25, 0x64, 0x0a
        /*0093*/ 	.byte	0x00
.L_0:


//--------------------- .nv.shared.reserved.0     --------------------------
	.section	.nv.shared.reserved.0,"aw",@nobits
	.weak		__nv_reservedSMEM_offset_0_alias
	.size		__nv_reservedSMEM_offset_0_alias, 0, 64
	.other		__nv_reservedSMEM_offset_0_alias,@"STO_CUDA_RESERVED_SHARED STV_DEFAULT"
__nv_reservedSMEM_offset_0_alias:
	.zero		0
	.zero		64


//--------------------- .nv.constant0._Z8index_3Dv --------------------------
	.section	.nv.constant0._Z8index_3Dv,"a",@progbits
	.sectionflags	@""
	.align	4
.nv.constant0._Z8index_3Dv:
	.zero		896


//--------------------- .nv.constant0._Z8index_2Dv --------------------------
	.section	.nv.constant0._Z8index_2Dv,"a",@progbits
	.sectionflags	@""
	.align	4
.nv.constant0._Z8index_2Dv:
	.zero		896


//--------------------- .nv.constant0._Z20index_1D_grid_stridev --------------------------
	.section	.nv.constant0._Z20index_1D_grid_stridev,"a",@progbits
	.sectionflags	@""
	.align	4
.nv.constant0._Z20index_1D_grid_stridev:
	.zero		896


//--------------------- .nv.constant0._Z8index_1Dv --------------------------
	.section	.nv.constant0._Z8index_1Dv,"a",@progbits
	.sectionflags	@""
	.align	4
.nv.constant0._Z8index_1Dv:
	.zero		896


//--------------------- .nv.constant0._Z5indexv   --------------------------
	.section	.nv.constant0._Z5indexv,"a",@progbits
	.sectionflags	@""
	.align	4
.nv.constant0._Z5indexv:
	.zero		896


//--------------------- SYMBOLS --------------------------

	.type		.nv.reservedSmem.offset0,@object
	.size		.nv.reservedSmem.offset0,0x4
	.type		vprintf,@function
